//
// Generated by NVIDIA NVVM Compiler
//
// Compiler Build ID: CL-36424714
// Cuda compilation tools, release 13.0, V13.0.88
// Based on NVVM 20.0.0
//

.version 9.0
.target sm_100
.address_size 64

	// .globl	_Z11dot_productPKiS0_Pii
.extern .func  (.param .b32 func_retval0) vprintf
(
	.param .b64 vprintf_param_0,
	.param .b64 vprintf_param_1
)
;
.global .align 1 .b8 $str[12] = {65, 100, 100, 105, 110, 103, 32, 37, 105, 32, 10};

.visible .entry _Z11dot_productPKiS0_Pii(
	.param .u64 .ptr .align 1 _Z11dot_productPKiS0_Pii_param_0,
	.param .u64 .ptr .align 1 _Z11dot_productPKiS0_Pii_param_1,
	.param .u64 .ptr .align 1 _Z11dot_productPKiS0_Pii_param_2,
	.param .u32 _Z11dot_productPKiS0_Pii_param_3
)
{
	.local .align 8 .b8 	__local_depot0[8];
	.reg .b64 	%SP;
	.reg .b64 	%SPL;
	.reg .pred 	%p<2>;
	.reg .b32 	%r<15>;
	.reg .b64 	%rd<14>;

	mov.u64 	%SPL, __local_depot0;
	cvta.local.u64 	%SP, %SPL;
	ld.param.u64 	%rd1, [_Z11dot_productPKiS0_Pii_param_0];
	ld.param.u64 	%rd2, [_Z11dot_productPKiS0_Pii_param_1];
	ld.param.u64 	%rd3, [_Z11dot_productPKiS0_Pii_param_2];
	ld.param.u32 	%r2, [_Z11dot_productPKiS0_Pii_param_3];
	mov.u32 	%r3, %tid.x;
	mov.u32 	%r4, %ctaid.x;
	mov.u32 	%r5, %ntid.x;
	mad.lo.s32 	%r1, %r4, %r5, %r3;
	setp.ge.s32 	%p1, %r1, %r2;
	@%p1 bra 	$L__BB0_2;
	add.u64 	%rd4, %SP, 0;
	add.u64 	%rd5, %SPL, 0;
	cvta.to.global.u64 	%rd6, %rd1;
	cvta.to.global.u64 	%rd7, %rd2;
	cvta.to.global.u64 	%rd8, %rd3;
	mul.wide.s32 	%rd9, %r1, 4;
	add.s64 	%rd10, %rd6, %rd9;
	ld.global.u32 	%r6, [%rd10];
	add.s64 	%rd11, %rd7, %rd9;
	ld.global.u32 	%r7, [%rd11];
	mul.lo.s32 	%r8, %r7, %r6;
	st.local.u32 	[%rd5], %r8;
	mov.u64 	%rd12, $str;
	cvta.global.u64 	%rd13, %rd12;
	{ // callseq 0, 0
	.param .b64 param0;
	st.param.b64 	[param0], %rd13;
	.param .b64 param1;
	st.param.b64 	[param1], %rd4;
	.param .b32 retval0;
	call.uni (retval0), 
	vprintf, 
	(
	param0, 
	param1
	);
	ld.param.b32 	%r9, [retval0];
	} // callseq 0
	ld.global.u32 	%r11, [%rd10];
	ld.global.u32 	%r12, [%rd11];
	mul.lo.s32 	%r13, %r12, %r11;
	atom.global.add.u32 	%r14, [%rd8], %r13;
$L__BB0_2:
	ret;

}


// ===== COMPILED SASS (sm_100) =====

	.target	sm_100

	.elftype	@"ET_EXEC"


//--------------------- .note.nv.tkinfo           --------------------------
	.section	.note.nv.tkinfo,"",@"SHT_NOTE"
	.sectionflags	@"SHF_NOTE_NV_TKINFO"
	.tkinfo
        /*0018*/ 	.word	0x00000002
        /*0030*/ 	.string	""
        /*0030*/ 	.string	"ptxas"
        /*0030*/ 	.string	"Cuda compilation tools, release 13.0, V13.0.88"
        /*0030*/ 	.string	"Build cuda_13.0.r13.0/compiler.36424714_0"
        /*0030*/ 	.string	"-arch sm_100 -m 64 "



//--------------------- .note.nv.cuinfo           --------------------------
	.section	.note.nv.cuinfo,"",@"SHT_NOTE"
	.sectionflags	@"SHF_NOTE_NV_CUINFO"
        /*0018*/ 	.short	0x0002
        /*001a*/ 	.short	0x0064
        /*001c*/ 	.short	0x0082
	.zero		2


//--------------------- .nv.info                  --------------------------
	.section	.nv.info,"",@"SHT_CUDA_INFO"
	.align	4


	//----- nvinfo : EIATTR_REGCOUNT
	.align		4
        /*0000*/ 	.byte	0x04, 0x2f
        /*0002*/ 	.short	(.L_2 - .L_1)
	.align		4
.L_1:
        /*0004*/ 	.word	index@(_Z11dot_productPKiS0_Pii)
        /*0008*/ 	.word	0x00000018


	//----- nvinfo : EIATTR_FRAME_SIZE
	.align		4
.L_2:
        /*000c*/ 	.byte	0x04, 0x11
        /*000e*/ 	.short	(.L_4 - .L_3)
	.align		4
.L_3:
        /*0010*/ 	.word	index@(_Z11dot_productPKiS0_Pii)
        /*0014*/ 	.word	0x00000008


	//----- nvinfo : EIATTR_MIN_STACK_SIZE
	.align		4
.L_4:
        /*0018*/ 	.byte	0x04, 0x12
        /*001a*/ 	.short	(.L_6 - .L_5)
	.align		4
.L_5:
        /*001c*/ 	.word	index@(_Z11dot_productPKiS0_Pii)
        /*0020*/ 	.word	0x00000008
.L_6:


//--------------------- .nv.compat                --------------------------
	.section	.nv.compat,"",@"SHT_CUDA_COMPAT_INFO"
	.align	4
        /*0000*/ 	.byte	0x02, 0x09, 0x00, 0x00, 0x02, 0x02, 0x01, 0x00, 0x02, 0x05, 0x05, 0x00, 0x03, 0x07, 0x01, 0x01
        /*0010*/ 	.byte	0x02, 0x03, 0x00, 0x00, 0x02, 0x06, 0x01, 0x00, 0x04, 0x0b, 0x08, 0x00, 0x09, 0x00, 0x00, 0x00
        /*0020*/ 	.byte	0x00, 0x00, 0x00, 0x00


//--------------------- .nv.info._Z11dot_productPKiS0_Pii --------------------------
	.section	.nv.info._Z11dot_productPKiS0_Pii,"",@"SHT_CUDA_INFO"
	.sectionflags	@""
	.align	4


	//----- nvinfo : EIATTR_CUDA_API_VERSION
	.align		4
        /*0000*/ 	.byte	0x04, 0x37
        /*0002*/ 	.short	(.L_8 - .L_7)
.L_7:
        /*0004*/ 	.word	0x00000082


	//----- nvinfo : EIATTR_KPARAM_INFO
	.align		4
.L_8:
        /*0008*/ 	.byte	0x04, 0x17
        /*000a*/ 	.short	(.L_10 - .L_9)
.L_9:
        /*000c*/ 	.word	0x00000000
        /*0010*/ 	.short	0x0003
        /*0012*/ 	.short	0x0018
        /*0014*/ 	.byte	0x00, 0xf0, 0x11, 0x00


	//----- nvinfo : EIATTR_KPARAM_INFO
	.align		4
.L_10:
        /*0018*/ 	.byte	0x04, 0x17
        /*001a*/ 	.short	(.L_12 - .L_11)
.L_11:
        /*001c*/ 	.word	0x00000000
        /*0020*/ 	.short	0x0002
        /*0022*/ 	.short	0x0010
        /*0024*/ 	.byte	0x00, 0xf5, 0x21, 0x00


	//----- nvinfo : EIATTR_KPARAM_INFO
	.align		4
.L_12:
        /*0028*/ 	.byte	0x04, 0x17
        /*002a*/ 	.short	(.L_14 - .L_13)
.L_13:
        /*002c*/ 	.word	0x00000000
        /*0030*/ 	.short	0x0001
        /*0032*/ 	.short	0x0008
        /*0034*/ 	.byte	0x00, 0xf5, 0x21, 0x00


	//----- nvinfo : EIATTR_KPARAM_INFO
	.align		4
.L_14:
        /*0038*/ 	.byte	0x04, 0x17
        /*003a*/ 	.short	(.L_16 - .L_15)
.L_15:
        /*003c*/ 	.word	0x00000000
        /*0040*/ 	.short	0x0000
        /*0042*/ 	.short	0x0000
        /*0044*/ 	.byte	0x00, 0xf5, 0x21, 0x00


	//----- nvinfo : EIATTR_SPARSE_MMA_MASK
	.align		4
.L_16:
        /*0048*/ 	.byte	0x03, 0x50
        /*004a*/ 	.short	0x0000


	//----- nvinfo : EIATTR_MAXREG_COUNT
	.align		4
        /*004c*/ 	.byte	0x03, 0x1b
        /*004e*/ 	.short	0x00ff


	//----- nvinfo : EIATTR_EXTERNS
	.align		4
        /*0050*/ 	.byte	0x04, 0x0f
        /*0052*/ 	.short	(.L_18 - .L_17)


	//   ....[0]....
	.align		4
.L_17:
        /*0054*/ 	.word	index@(vprintf)


	//----- nvinfo : EIATTR_MERCURY_ISA_VERSION
	.align		4
.L_18:
        /*0058*/ 	.byte	0x03, 0x5f
        /*005a*/ 	.short	0x0101


	//----- nvinfo : EIATTR_INT_WARP_WIDE_INSTR_OFFSETS
	.align		4
        /*005c*/ 	.byte	0x04, 0x31
        /*005e*/ 	.short	(.L_20 - .L_19)


	//   ....[0]....
.L_19:
        /*0060*/ 	.word	0x00000200


	//   ....[1]....
        /*0064*/ 	.word	0x00000250


	//----- nvinfo : EIATTR_VRC_CTA_INIT_COUNT
	.align		4
.L_20:
        /*0068*/ 	.byte	0x02, 0x4a
	.zero		1
	.zero		1


	//----- nvinfo : EIATTR_SYSCALL_OFFSETS
	.align		4
        /*006c*/ 	.byte	0x04, 0x46
        /*006e*/ 	.short	(.L_22 - .L_21)


	//   ....[0]....
.L_21:
        /*0070*/ 	.word	0x000001c0


	//----- nvinfo : EIATTR_EXIT_INSTR_OFFSETS
	.align		4
.L_22:
        /*0074*/ 	.byte	0x04, 0x1c
        /*0076*/ 	.short	(.L_24 - .L_23)


	//   ....[0]....
.L_23:
        /*0078*/ 	.word	0x000000c0


	//   ....[1]....
        /*007c*/ 	.word	0x00000280


	//----- nvinfo : EIATTR_CRS_STACK_SIZE
	.align		4
.L_24:
        /*0080*/ 	.byte	0x04, 0x1e
        /*0082*/ 	.short	(.L_26 - .L_25)
.L_25:
        /*0084*/ 	.word	0x00000000


	//----- nvinfo : EIATTR_CBANK_PARAM_SIZE
	.align		4
.L_26:
        /*0088*/ 	.byte	0x03, 0x19
        /*008a*/ 	.short	0x001c


	//----- nvinfo : EIATTR_PARAM_CBANK
	.align		4
        /*008c*/ 	.byte	0x04, 0x0a
        /*008e*/ 	.short	(.L_28 - .L_27)
	.align		4
.L_27:
        /*0090*/ 	.word	index@(.nv.constant0._Z11dot_productPKiS0_Pii)
        /*0094*/ 	.short	0x0380
        /*0096*/ 	.short	0x001c


	//----- nvinfo : EIATTR_SW_WAR
	.align		4
.L_28:
        /*0098*/ 	.byte	0x04, 0x36
        /*009a*/ 	.short	(.L_30 - .L_29)
.L_29:
        /*009c*/ 	.word	0x00000008
.L_30:


//--------------------- .nv.callgraph             --------------------------
	.section	.nv.callgraph,"",@"SHT_CUDA_CALLGRAPH"
	.align	4
	.sectionentsize	8
	.align		4
        /*0000*/ 	.word	0x00000000
	.align		4
        /*0004*/ 	.word	0xffffffff
	.align		4
        /*0008*/ 	.word	index@(_Z11dot_productPKiS0_Pii)
	.align		4
        /*000c*/ 	.word	index@(vprintf)
	.align		4
        /*0010*/ 	.word	0x00000000
	.align		4
        /*0014*/ 	.word	0xfffffffe
	.align		4
        /*0018*/ 	.word	0x00000000
	.align		4
        /*001c*/ 	.word	0xfffffffd
	.align		4
        /*0020*/ 	.word	0x00000000
	.align		4
        /*0024*/ 	.word	0xfffffffc


//--------------------- .nv.constant4             --------------------------
	.section	.nv.constant4,"a",@progbits
	.align	8
	.align		8
.nv.constant4:
        /*0000*/ 	.dword	vprintf
	.align		8
        /*0008*/ 	.dword	$str


//--------------------- .text._Z11dot_productPKiS0_Pii --------------------------
	.section	.text._Z11dot_productPKiS0_Pii,"ax",@progbits
	.align	128
        .global         _Z11dot_productPKiS0_Pii
        .type           _Z11dot_productPKiS0_Pii,@function
        .size           _Z11dot_productPKiS0_Pii,(.L_x_2 - _Z11dot_productPKiS0_Pii)
        .other          _Z11dot_productPKiS0_Pii,@"STO_CUDA_ENTRY STV_DEFAULT"
_Z11dot_productPKiS0_Pii:
.text._Z11dot_productPKiS0_Pii:
[----:B------:R-:W0:Y:S01]  /*0000*/  LDC R1, c[0x0][0x37c] ;  /* 0x0000df00ff017b82 */ /* 0x000e220000000800 */
[----:B------:R-:W1:Y:S01]  /*0010*/  S2R R3, SR_TID.X ;  /* 0x0000000000037919 */ /* 0x000e620000002100 */
[----:B------:R-:W2:Y:S06]  /*0020*/  LDCU UR5, c[0x0][0x2fc] ;  /* 0x00005f80ff0577ac */ /* 0x000eac0008000800 */
[----:B------:R-:W1:Y:S01]  /*0030*/  S2UR UR6, SR_CTAID.X ;  /* 0x00000000000679c3 */ /* 0x000e620000002500 */
[----:B0-----:R-:W-:Y:S01]  /*0040*/  IADD3 R1, PT, PT, R1, -0x8, RZ ;  /* 0xfffffff801017810 */ /* 0x001fe20007ffe0ff */
[----:B------:R-:W0:Y:S01]  /*0050*/  LDCU UR7, c[0x0][0x398] ;  /* 0x00007300ff0777ac */ /* 0x000e220008000800 */
[----:B------:R-:W3:Y:S05]  /*0060*/  LDCU UR4, c[0x0][0x2f8] ;  /* 0x00005f00ff0477ac */ /* 0x000eea0008000800 */
[----:B------:R-:W1:Y:S01]  /*0070*/  LDC R0, c[0x0][0x360] ;  /* 0x0000d800ff007b82 */ /* 0x000e620000000800 */
[----:B---3--:R-:W-:-:S04]  /*0080*/  IADD3 R6, P1, PT, R1, UR4, RZ ;  /* 0x0000000401067c10 */ /* 0x008fc8000ff3e0ff */
[----:B--2---:R-:W-:Y:S01]  /*0090*/  IADD3.X R7, PT, PT, RZ, UR5, RZ, P1, !PT ;  /* 0x00000005ff077c10 */ /* 0x004fe20008ffe4ff */
[----:B-1----:R-:W-:-:S05]  /*00a0*/  IMAD R3, R0, UR6, R3 ;  /* 0x0000000600037c24 */ /* 0x002fca000f8e0203 */
[----:B0-----:R-:W-:-:S13]  /*00b0*/  ISETP.GE.AND P0, PT, R3, UR7, PT ;  /* 0x0000000703007c0c */ /* 0x001fda000bf06270 */
[----:B------:R-:W-:Y:S05]  /*00c0*/  @P0 EXIT ;  /* 0x000000000000094d */ /* 0x000fea0003800000 */
[----:B------:R-:W0:Y:S01]  /*00d0*/  LDC.64 R18, c[0x0][0x380] ;  /* 0x0000e000ff127b82 */ /* 0x000e220000000a00 */
[----:B------:R-:W1:Y:S07]  /*00e0*/  LDCU.64 UR36, c[0x0][0x358] ;  /* 0x00006b00ff2477ac */ /* 0x000e6e0008000a00 */
[----:B------:R-:W2:Y:S01]  /*00f0*/  LDC.64 R16, c[0x0][0x388] ;  /* 0x0000e200ff107b82 */ /* 0x000ea20000000a00 */
[----:B------:R-:W-:Y:S01]  /*0100*/  MOV R2, 0x0 ;  /* 0x0000000000027802 */ /* 0x000fe20000000f00 */
[----:B------:R-:W3:Y:S01]  /*0110*/  LDCU.64 UR4, c[0x4][0x8] ;  /* 0x01000100ff0477ac */ /* 0x000ee20008000a00 */
[----:B0-----:R-:W-:-:S05]  /*0120*/  IMAD.WIDE R18, R3, 0x4, R18 ;  /* 0x0000000403127825 */ /* 0x001fca00078e0212 */
[----:B-1----:R-:W4:Y:S01]  /*0130*/  LDG.E R0, desc[UR36][R18.64] ;  /* 0x0000002412007981 */ /* 0x002f22000c1e1900 */
[----:B--2---:R-:W-:-:S05]  /*0140*/  IMAD.WIDE R16, R3, 0x4, R16 ;  /* 0x0000000403107825 */ /* 0x004fca00078e0210 */
[----:B------:R-:W4:Y:S01]  /*0150*/  LDG.E R3, desc[UR36][R16.64] ;  /* 0x0000002410037981 */ /* 0x000f22000c1e1900 */
[----:B---3--:R-:W-:Y:S01]  /*0160*/  IMAD.U32 R4, RZ, RZ, UR4 ;  /* 0x00000004ff047e24 */ /* 0x008fe2000f8e00ff */
[----:B------:R-:W-:Y:S01]  /*0170*/  MOV R5, UR5 ;  /* 0x0000000500057c02 */ /* 0x000fe20008000f00 */
[----:B----4-:R-:W-:Y:S02]  /*0180*/  IMAD R0, R0, R3, RZ ;  /* 0x0000000300007224 */ /* 0x010fe400078e02ff */
[----:B------:R-:W0:Y:S03]  /*0190*/  LDC.64 R2, c[0x4][R2] ;  /* 0x0100000002027b82 */ /* 0x000e260000000a00 */
[----:B------:R1:W-:Y:S02]  /*01a0*/  STL [R1], R0 ;  /* 0x0000000001007387 */ /* 0x0003e40000100800 */
[----:B------:R-:W-:-:S07]  /*01b0*/  LEPC R20, `(.L_x_0) ;  /* 0x000000001014794e */ /* 0x000fce0000000000 */
[----:B01----:R-:W-:Y:S05]  /*01c0*/  CALL.ABS.NOINC R2 ;  /* 0x0000000002007343 */ /* 0x003fea0003c00000 */
.L_x_0:
[----:B------:R-:W2:Y:S04]  /*01d0*/  LDG.E R18, desc[UR36][R18.64] ;  /* 0x0000002412127981 */ /* 0x000ea8000c1e1900 */
[----:B------:R-:W2:Y:S01]  /*01e0*/  LDG.E R17, desc[UR36][R16.64] ;  /* 0x0000002410117981 */ /* 0x000ea2000c1e1900 */
[----:B------:R-:W0:Y:S01]  /*01f0*/  LDC.64 R2, c[0x0][0x390] ;  /* 0x0000e400ff027b82 */ /* 0x000e220000000a00 */
[----:B------:R-:W-:Y:S01]  /*0200*/  VOTEU.ANY UR4, UPT, PT ;  /* 0x0000000000047886 */ /* 0x000fe200038e0100 */
[----:B------:R-:W1:Y:S01]  /*0210*/  S2R R4, SR_LANEID ;  /* 0x0000000000047919 */ /* 0x000e620000000000 */
[----:B------:R-:W-:-:S06]  /*0220*/  UFLO.U32 UR4, UR4 ;  /* 0x00000004000472bd */ /* 0x000fcc00080e0000 */
[----:B-1----:R-:W-:Y:S01]  /*0230*/  ISETP.EQ.U32.AND P0, PT, R4, UR4, PT ;  /* 0x0000000404007c0c */ /* 0x002fe2000bf02070 */
[----:B--2---:R-:W-:-:S04]  /*0240*/  IMAD R0, R18, R17, RZ ;  /* 0x0000001112007224 */ /* 0x004fc800078e02ff */
[----:B------:R-:W1:Y:S02]  /*0250*/  REDUX.SUM UR5, R0 ;  /* 0x00000000000573c4 */ /* 0x000e64000000c000 */
[----:B-1----:R-:W-:-:S06]  /*0260*/  IMAD.U32 R5, RZ, RZ, UR5 ;  /* 0x00000005ff057e24 */ /* 0x002fcc000f8e00ff */
[----:B0-----:R-:W-:Y:S01]  /*0270*/  @P0 REDG.E.ADD.STRONG.GPU desc[UR36][R2.64], R5 ;  /* 0x000000050200098e */ /* 0x001fe2000c12e124 */
[----:B------:R-:W-:Y:S05]  /*0280*/  EXIT ;  /* 0x000000000000794d */ /* 0x000fea0003800000 */
.L_x_1:
[----:B------:R-:W-:-:S00]  /*0290*/  BRA `(.L_x_1) ;  /* 0xfffffffc00fc7947 */ /* 0x000fc0000383ffff */
[----:B------:R-:W-:-:S00]  /*02a0*/  NOP ;  /* 0x0000000000007918 */ /* 0x000fc00000000000 */
        /* <DEDUP_REMOVED lines=13> */
.L_x_2:


//--------------------- .nv.global.init           --------------------------
	.section	.nv.global.init,"aw",@progbits
.nv.global.init:
	.type		$str,@object
	.size		$str,(.L_0 - $str)
$str:
        /*0000*/ 	.byte	0x41, 0x64, 0x64, 0x69, 0x6e, 0x67, 0x20, 0x25, 0x69, 0x20, 0x0a, 0x00
.L_0:


//--------------------- .nv.shared.reserved.0     --------------------------
	.section	.nv.shared.reserved.0,"aw",@nobits
	.weak		__nv_reservedSMEM_offset_0_alias
	.size		__nv_reservedSMEM_offset_0_alias, 0, 64
	.other		__nv_reservedSMEM_offset_0_alias,@"STO_CUDA_RESERVED_SHARED STV_DEFAULT"
__nv_reservedSMEM_offset_0_alias:
	.zero		0
	.zero		64


//--------------------- .nv.constant0._Z11dot_productPKiS0_Pii --------------------------
	.section	.nv.constant0._Z11dot_productPKiS0_Pii,"a",@progbits
	.sectionflags	@""
	.align	4
.nv.constant0._Z11dot_productPKiS0_Pii:
	.zero		924


//--------------------- SYMBOLS --------------------------

	.type		.nv.reservedSmem.offset0,@object
	.size		.nv.reservedSmem.offset0,0x4
	.type		vprintf,@function
